//
// Generated by NVIDIA NVVM Compiler
//
// Compiler Build ID: CL-36424714
// Cuda compilation tools, release 13.0, V13.0.88
// Based on NVVM 20.0.0
//

.version 9.0
.target sm_100
.address_size 64

	// .globl	_Z11kernel_funcv
.extern .func  (.param .b32 func_retval0) vprintf
(
	.param .b64 vprintf_param_0,
	.param .b64 vprintf_param_1
)
;
.global .align 1 .b8 $str[22] = {84, 104, 114, 101, 97, 100, 32, 73, 100, 58, 32, 37, 50, 100, 32, 80, 114, 105, 110, 116, 10};

.visible .entry _Z11kernel_funcv()
{
	.local .align 8 .b8 	__local_depot0[8];
	.reg .b64 	%SP;
	.reg .b64 	%SPL;
	.reg .b32 	%r<4>;
	.reg .b64 	%rd<5>;

	mov.u64 	%SPL, __local_depot0;
	cvta.local.u64 	%SP, %SPL;
	add.u64 	%rd1, %SP, 0;
	add.u64 	%rd2, %SPL, 0;
	mov.u32 	%r1, %tid.x;
	st.local.u32 	[%rd2], %r1;
	mov.u64 	%rd3, $str;
	cvta.global.u64 	%rd4, %rd3;
	{ // callseq 0, 0
	.param .b64 param0;
	st.param.b64 	[param0], %rd4;
	.param .b64 param1;
	st.param.b64 	[param1], %rd1;
	.param .b32 retval0;
	call.uni (retval0), 
	vprintf, 
	(
	param0, 
	param1
	);
	ld.param.b32 	%r2, [retval0];
	} // callseq 0
	ret;

}


// ===== COMPILED SASS (sm_100) =====

	.target	sm_100

	.elftype	@"ET_EXEC"


//--------------------- .note.nv.tkinfo           --------------------------
	.section	.note.nv.tkinfo,"",@"SHT_NOTE"
	.sectionflags	@"SHF_NOTE_NV_TKINFO"
	.tkinfo
        /*0018*/ 	.word	0x00000002
        /*0030*/ 	.string	""
        /*0030*/ 	.string	"ptxas"
        /*0030*/ 	.string	"Cuda compilation tools, release 13.0, V13.0.88"
        /*0030*/ 	.string	"Build cuda_13.0.r13.0/compiler.36424714_0"
        /*0030*/ 	.string	"-arch sm_100 -m 64 "



//--------------------- .note.nv.cuinfo           --------------------------
	.section	.note.nv.cuinfo,"",@"SHT_NOTE"
	.sectionflags	@"SHF_NOTE_NV_CUINFO"
        /*0018*/ 	.short	0x0002
        /*001a*/ 	.short	0x0064
        /*001c*/ 	.short	0x0082
	.zero		2


//--------------------- .nv.info                  --------------------------
	.section	.nv.info,"",@"SHT_CUDA_INFO"
	.align	4


	//----- nvinfo : EIATTR_REGCOUNT
	.align		4
        /*0000*/ 	.byte	0x04, 0x2f
        /*0002*/ 	.short	(.L_2 - .L_1)
	.align		4
.L_1:
        /*0004*/ 	.word	index@(_Z11kernel_funcv)
        /*0008*/ 	.word	0x00000018


	//----- nvinfo : EIATTR_FRAME_SIZE
	.align		4
.L_2:
        /*000c*/ 	.byte	0x04, 0x11
        /*000e*/ 	.short	(.L_4 - .L_3)
	.align		4
.L_3:
        /*0010*/ 	.word	index@(_Z11kernel_funcv)
        /*0014*/ 	.word	0x00000008


	//----- nvinfo : EIATTR_MIN_STACK_SIZE
	.align		4
.L_4:
        /*0018*/ 	.byte	0x04, 0x12
        /*001a*/ 	.short	(.L_6 - .L_5)
	.align		4
.L_5:
        /*001c*/ 	.word	index@(_Z11kernel_funcv)
        /*0020*/ 	.word	0x00000008
.L_6:


//--------------------- .nv.compat                --------------------------
	.section	.nv.compat,"",@"SHT_CUDA_COMPAT_INFO"
	.align	4
        /*0000*/ 	.byte	0x02, 0x09, 0x00, 0x00, 0x02, 0x02, 0x01, 0x00, 0x02, 0x05, 0x05, 0x00, 0x03, 0x07, 0x01, 0x01
        /*0010*/ 	.byte	0x02, 0x03, 0x00, 0x00, 0x02, 0x06, 0x01, 0x00, 0x04, 0x0b, 0x08, 0x00, 0x09, 0x00, 0x00, 0x00
        /*0020*/ 	.byte	0x00, 0x00, 0x00, 0x00


//--------------------- .nv.info._Z11kernel_funcv --------------------------
	.section	.nv.info._Z11kernel_funcv,"",@"SHT_CUDA_INFO"
	.sectionflags	@""
	.align	4


	//----- nvinfo : EIATTR_CUDA_API_VERSION
	.align		4
        /*0000*/ 	.byte	0x04, 0x37
        /*0002*/ 	.short	(.L_8 - .L_7)
.L_7:
        /*0004*/ 	.word	0x00000082


	//----- nvinfo : EIATTR_SPARSE_MMA_MASK
	.align		4
.L_8:
        /*0008*/ 	.byte	0x03, 0x50
        /*000a*/ 	.short	0x0000


	//----- nvinfo : EIATTR_MAXREG_COUNT
	.align		4
        /*000c*/ 	.byte	0x03, 0x1b
        /*000e*/ 	.short	0x00ff


	//----- nvinfo : EIATTR_EXTERNS
	.align		4
        /*0010*/ 	.byte	0x04, 0x0f
        /*0012*/ 	.short	(.L_10 - .L_9)


	//   ....[0]....
	.align		4
.L_9:
        /*0014*/ 	.word	index@(vprintf)


	//----- nvinfo : EIATTR_MERCURY_ISA_VERSION
	.align		4
.L_10:
        /*0018*/ 	.byte	0x03, 0x5f
        /*001a*/ 	.short	0x0101


	//----- nvinfo : EIATTR_VRC_CTA_INIT_COUNT
	.align		4
        /*001c*/ 	.byte	0x02, 0x4a
	.zero		1
	.zero		1


	//----- nvinfo : EIATTR_SYSCALL_OFFSETS
	.align		4
        /*0020*/ 	.byte	0x04, 0x46
        /*0022*/ 	.short	(.L_12 - .L_11)


	//   ....[0]....
.L_11:
        /*0024*/ 	.word	0x000000e0


	//----- nvinfo : EIATTR_EXIT_INSTR_OFFSETS
	.align		4
.L_12:
        /*0028*/ 	.byte	0x04, 0x1c
        /*002a*/ 	.short	(.L_14 - .L_13)


	//   ....[0]....
.L_13:
        /*002c*/ 	.word	0x000000f0


	//----- nvinfo : EIATTR_SW_WAR
	.align		4
.L_14:
        /*0030*/ 	.byte	0x04, 0x36
        /*0032*/ 	.short	(.L_16 - .L_15)
.L_15:
        /*0034*/ 	.word	0x00000008
.L_16:


//--------------------- .nv.callgraph             --------------------------
	.section	.nv.callgraph,"",@"SHT_CUDA_CALLGRAPH"
	.align	4
	.sectionentsize	8
	.align		4
        /*0000*/ 	.word	0x00000000
	.align		4
        /*0004*/ 	.word	0xffffffff
	.align		4
        /*0008*/ 	.word	index@(_Z11kernel_funcv)
	.align		4
        /*000c*/ 	.word	index@(vprintf)
	.align		4
        /*0010*/ 	.word	0x00000000
	.align		4
        /*0014*/ 	.word	0xfffffffe
	.align		4
        /*0018*/ 	.word	0x00000000
	.align		4
        /*001c*/ 	.word	0xfffffffd
	.align		4
        /*0020*/ 	.word	0x00000000
	.align		4
        /*0024*/ 	.word	0xfffffffc


//--------------------- .nv.constant4             --------------------------
	.section	.nv.constant4,"a",@progbits
	.align	8
	.align		8
.nv.constant4:
        /*0000*/ 	.dword	vprintf
	.align		8
        /*0008*/ 	.dword	$str


//--------------------- .text._Z11kernel_funcv    --------------------------
	.section	.text._Z11kernel_funcv,"ax",@progbits
	.align	128
        .global         _Z11kernel_funcv
        .type           _Z11kernel_funcv,@function
        .size           _Z11kernel_funcv,(.L_x_2 - _Z11kernel_funcv)
        .other          _Z11kernel_funcv,@"STO_CUDA_ENTRY STV_DEFAULT"
_Z11kernel_funcv:
.text._Z11kernel_funcv:
[----:B------:R-:W0:Y:S01]  /*0000*/  LDC R1, c[0x0][0x37c] ;  /* 0x0000df00ff017b82 */ /* 0x000e220000000800 */
[----:B------:R-:W1:Y:S01]  /*0010*/  S2R R8, SR_TID.X ;  /* 0x0000000000087919 */ /* 0x000e620000002100 */
[----:B0-----:R-:W-:Y:S01]  /*0020*/  VIADD R1, R1, 0xfffffff8 ;  /* 0xfffffff801017836 */ /* 0x001fe20000000000 */
[----:B------:R-:W-:Y:S01]  /*0030*/  MOV R0, 0x0 ;  /* 0x0000000000007802 */ /* 0x000fe20000000f00 */
[----:B------:R-:W0:Y:S04]  /*0040*/  LDCU UR4, c[0x0][0x2f8] ;  /* 0x00005f00ff0477ac */ /* 0x000e280008000800 */
[----:B------:R2:W3:Y:S01]  /*0050*/  LDC.64 R2, c[0x4][R0] ;  /* 0x0100000000027b82 */ /* 0x0004e20000000a00 */
[----:B------:R-:W4:Y:S01]  /*0060*/  LDCU.64 UR6, c[0x4][0x8] ;  /* 0x01000100ff0677ac */ /* 0x000f220008000a00 */
[----:B------:R-:W5:Y:S01]  /*0070*/  LDCU UR5, c[0x0][0x2fc] ;  /* 0x00005f80ff0577ac */ /* 0x000f620008000800 */
[----:B0-----:R-:W-:Y:S01]  /*0080*/  IADD3 R6, P0, PT, R1, UR4, RZ ;  /* 0x0000000401067c10 */ /* 0x001fe2000ff1e0ff */
[----:B----4-:R-:W-:Y:S01]  /*0090*/  IMAD.U32 R4, RZ, RZ, UR6 ;  /* 0x00000006ff047e24 */ /* 0x010fe2000f8e00ff */
[----:B------:R-:W-:-:S03]  /*00a0*/  MOV R5, UR7 ;  /* 0x0000000700057c02 */ /* 0x000fc60008000f00 */
[----:B-----5:R-:W-:Y:S01]  /*00b0*/  IMAD.X R7, RZ, RZ, UR5, P0 ;  /* 0x00000005ff077e24 */ /* 0x020fe200080e06ff */
[----:B-1----:R2:W-:Y:S07]  /*00c0*/  STL [R1], R8 ;  /* 0x0000000801007387 */ /* 0x0025ee0000100800 */
[----:B------:R-:W-:-:S07]  /*00d0*/  LEPC R20, `(.L_x_0) ;  /* 0x000000001014794e */ /* 0x000fce0000000000 */
[----:B--23--:R-:W-:Y:S05]  /*00e0*/  CALL.ABS.NOINC R2 ;  /* 0x0000000002007343 */ /* 0x00cfea0003c00000 */
.L_x_0:
[----:B------:R-:W-:Y:S05]  /*00f0*/  EXIT ;  /* 0x000000000000794d */ /* 0x000fea0003800000 */
.L_x_1:
[----:B------:R-:W-:-:S00]  /*0100*/  BRA `(.L_x_1) ;  /* 0xfffffffc00fc7947 */ /* 0x000fc0000383ffff */
[----:B------:R-:W-:-:S00]  /*0110*/  NOP ;  /* 0x0000000000007918 */ /* 0x000fc00000000000 */
        /* <DEDUP_REMOVED lines=14> */
.L_x_2:


//--------------------- .nv.global.init           --------------------------
	.section	.nv.global.init,"aw",@progbits
.nv.global.init:
	.type		$str,@object
	.size		$str,(.L_0 - $str)
$str:
        /*0000*/ 	.byte	0x54, 0x68, 0x72, 0x65, 0x61, 0x64, 0x20, 0x49, 0x64, 0x3a, 0x20, 0x25, 0x32, 0x64, 0x20, 0x50
        /*0010*/ 	.byte	0x72, 0x69, 0x6e, 0x74, 0x0a, 0x00
.L_0:


//--------------------- .nv.shared.reserved.0     --------------------------
	.section	.nv.shared.reserved.0,"aw",@nobits
	.weak		__nv_reservedSMEM_offset_0_alias
	.size		__nv_reservedSMEM_offset_0_alias, 0, 64
	.other		__nv_reservedSMEM_offset_0_alias,@"STO_CUDA_RESERVED_SHARED STV_DEFAULT"
__nv_reservedSMEM_offset_0_alias:
	.zero		0
	.zero		64


//--------------------- .nv.constant0._Z11kernel_funcv --------------------------
	.section	.nv.constant0._Z11kernel_funcv,"a",@progbits
	.sectionflags	@""
	.align	4
.nv.constant0._Z11kernel_funcv:
	.zero		896


//--------------------- SYMBOLS --------------------------

	.type		.nv.reservedSmem.offset0,@object
	.size		.nv.reservedSmem.offset0,0x4
	.type		vprintf,@function
